	.headerflags	@"EF_CUDA_TEXMODE_UNIFIED EF_CUDA_64BIT_ADDRESS EF_CUDA_ACCELERATORS EF_CUDA_SM90 EF_CUDA_VIRTUAL_SM(EF_CUDA_SM90)"
	.elftype	@"ET_EXEC"


//--------------------- .nv.info                  --------------------------
	.section	.nv.info,"",@"SHT_CUDA_INFO"
	.align	4


	//----- nvinfo : EIATTR_REGCOUNT
	.align		4
        /*0000*/ 	.byte	0x04, 0x2f
        /*0002*/ 	.short	(.L_1 - .L_0)
	.align		4
.L_0:
        /*0004*/ 	.word	index@(triton_poi_fused_convolution_leaky_relu_53)
        /*0008*/ 	.word	0x00000020


	//----- nvinfo : EIATTR_MIN_STACK_SIZE
	.align		4
.L_1:
        /*000c*/ 	.byte	0x04, 0x12
        /*000e*/ 	.short	(.L_3 - .L_2)
	.align		4
.L_2:
        /*0010*/ 	.word	index@(triton_poi_fused_convolution_leaky_relu_53)
        /*0014*/ 	.word	0x00000000


	//----- nvinfo : EIATTR_FRAME_SIZE
	.align		4
.L_3:
        /*0018*/ 	.byte	0x04, 0x11
        /*001a*/ 	.short	(.L_5 - .L_4)
	.align		4
.L_4:
        /*001c*/ 	.word	index@(triton_poi_fused_convolution_leaky_relu_53)
        /*0020*/ 	.word	0x00000000


	//----- nvinfo : EIATTR_MIN_STACK_SIZE
	.align		4
.L_5:
        /*0024*/ 	.byte	0x04, 0x12
        /*0026*/ 	.short	(.L_7 - .L_6)
	.align		4
.L_6:
        /*0028*/ 	.word	index@(triton_poi_fused_convolution_leaky_relu_53)
        /*002c*/ 	.word	0x00000000
.L_7:


//--------------------- .nv.info.triton_poi_fused_convolution_leaky_relu_53 --------------------------
	.section	.nv.info.triton_poi_fused_convolution_leaky_relu_53,"",@"SHT_CUDA_INFO"
	.sectionflags	@""
	.align	4


	//----- nvinfo : EIATTR_CUDA_API_VERSION
	.align		4
        /*0000*/ 	.byte	0x04, 0x37
        /*0002*/ 	.short	(.L_9 - .L_8)
.L_8:
        /*0004*/ 	.word	0x0000007c


	//----- nvinfo : EIATTR_KPARAM_INFO
	.align		4
.L_9:
        /*0008*/ 	.byte	0x04, 0x17
        /*000a*/ 	.short	(.L_11 - .L_10)
.L_10:
        /*000c*/ 	.word	0x00000000
        /*0010*/ 	.short	0x0003
        /*0012*/ 	.short	0x0018
        /*0014*/ 	.byte	0x00, 0xf0, 0x11, 0x00


	//----- nvinfo : EIATTR_KPARAM_INFO
	.align		4
.L_11:
        /*0018*/ 	.byte	0x04, 0x17
        /*001a*/ 	.short	(.L_13 - .L_12)
.L_12:
        /*001c*/ 	.word	0x00000000
        /*0020*/ 	.short	0x0002
        /*0022*/ 	.short	0x0010
        /*0024*/ 	.byte	0x00, 0xf4, 0x21, 0x00


	//----- nvinfo : EIATTR_KPARAM_INFO
	.align		4
.L_13:
        /*0028*/ 	.byte	0x04, 0x17
        /*002a*/ 	.short	(.L_15 - .L_14)
.L_14:
        /*002c*/ 	.word	0x00000000
        /*0030*/ 	.short	0x0001
        /*0032*/ 	.short	0x0008
        /*0034*/ 	.byte	0x00, 0xf4, 0x21, 0x00


	//----- nvinfo : EIATTR_KPARAM_INFO
	.align		4
.L_15:
        /*0038*/ 	.byte	0x04, 0x17
        /*003a*/ 	.short	(.L_17 - .L_16)
.L_16:
        /*003c*/ 	.word	0x00000000
        /*0040*/ 	.short	0x0000
        /*0042*/ 	.short	0x0000
        /*0044*/ 	.byte	0x00, 0xf4, 0x21, 0x00


	//----- nvinfo : EIATTR_SPARSE_MMA_MASK
	.align		4
.L_17:
        /*0048*/ 	.byte	0x03, 0x50
        /*004a*/ 	.short	0x0000


	//----- nvinfo : EIATTR_MAXREG_COUNT
	.align		4
        /*004c*/ 	.byte	0x03, 0x1b
        /*004e*/ 	.short	0x00ff


	//----- nvinfo : EIATTR_EXIT_INSTR_OFFSETS
	.align		4
        /*0050*/ 	.byte	0x04, 0x1c
        /*0052*/ 	.short	(.L_19 - .L_18)


	//   ....[0]....
.L_18:
        /*0054*/ 	.word	0x00000980


	//----- nvinfo : EIATTR_REQNTID
	.align		4
.L_19:
        /*0058*/ 	.byte	0x04, 0x10
        /*005a*/ 	.short	(.L_21 - .L_20)
.L_20:
        /*005c*/ 	.word	0x00000080
        /*0060*/ 	.word	0x00000001
        /*0064*/ 	.word	0x00000001


	//----- nvinfo : EIATTR_CBANK_PARAM_SIZE
	.align		4
.L_21:
        /*0068*/ 	.byte	0x03, 0x19
        /*006a*/ 	.short	0x001c


	//----- nvinfo : EIATTR_PARAM_CBANK
	.align		4
        /*006c*/ 	.byte	0x04, 0x0a
        /*006e*/ 	.short	(.L_23 - .L_22)
	.align		4
.L_22:
        /*0070*/ 	.word	index@(.nv.constant0.triton_poi_fused_convolution_leaky_relu_53)
        /*0074*/ 	.short	0x0210
        /*0076*/ 	.short	0x001c


	//----- nvinfo : EIATTR_SW_WAR
	.align		4
.L_23:
        /*0078*/ 	.byte	0x04, 0x36
        /*007a*/ 	.short	(.L_25 - .L_24)
.L_24:
        /*007c*/ 	.word	0x00000008
.L_25:


//--------------------- .nv.callgraph             --------------------------
	.section	.nv.callgraph,"",@"SHT_CUDA_CALLGRAPH"
	.align	4
	.sectionentsize	8
	.align		4
        /*0000*/ 	.word	0x00000000
	.align		4
        /*0004*/ 	.word	0xffffffff
	.align		4
        /*0008*/ 	.word	0x00000000
	.align		4
        /*000c*/ 	.word	0xfffffffe
	.align		4
        /*0010*/ 	.word	0x00000000
	.align		4
        /*0014*/ 	.word	0xfffffffd
	.align		4
        /*0018*/ 	.word	0x00000000
	.align		4
        /*001c*/ 	.word	0xfffffffc


//--------------------- .text.triton_poi_fused_convolution_leaky_relu_53 --------------------------
	.section	.text.triton_poi_fused_convolution_leaky_relu_53,"ax",@progbits
	.align	128
        .global         triton_poi_fused_convolution_leaky_relu_53
        .type           triton_poi_fused_convolution_leaky_relu_53,@function
        .size           triton_poi_fused_convolution_leaky_relu_53,(.L_x_1 - triton_poi_fused_convolution_leaky_relu_53)
        .other          triton_poi_fused_convolution_leaky_relu_53,@"STO_CUDA_ENTRY STV_DEFAULT"
triton_poi_fused_convolution_leaky_relu_53:
.text.triton_poi_fused_convolution_leaky_relu_53:
[----:B------:R-:W-:Y:S01]  /*0000*/  LDC R1, c[0x0][0x28] ;  /* 0x00000a00ff017b82 */ /* 0x000fe20000000800 */
[----:B------:R-:W1:Y:S01]  /*0010*/  S2R R0, SR_TID.X ;  /* 0x0000000000007919 */ /* 0x000e620000002100 */
[----:B------:R-:W-:Y:S01]  /*0020*/  HFMA2.MMA R2, -RZ, RZ, 0, 0 ;  /* 0x00000000ff027435 */ /* 0x000fe200000001ff */
[----:B------:R-:W-:Y:S01]  /*0030*/  IMAD.MOV.U32 R26, RZ, RZ, RZ ;  /* 0x000000ffff1a7224 */ /* 0x000fe200078e00ff */
[----:B------:R-:W-:Y:S01]  /*0040*/  MOV R6, RZ ;  /* 0x000000ff00067202 */ /* 0x000fe20000000f00 */
[----:B------:R-:W2:Y:S01]  /*0050*/  S2R R27, SR_CTAID.X ;  /* 0x00000000001b7919 */ /* 0x000ea20000002500 */
[----:B------:R-:W-:Y:S01]  /*0060*/  IMAD.MOV.U32 R4, RZ, RZ, RZ ;  /* 0x000000ffff047224 */ /* 0x000fe200078e00ff */
[----:B------:R-:W-:Y:S01]  /*0070*/  HFMA2.MMA R8, -RZ, RZ, 0, 0 ;  /* 0x00000000ff087435 */ /* 0x000fe200000001ff */
[----:B------:R-:W3:Y:S01]  /*0080*/  LDC.64 R28, c[0x0][0x220] ;  /* 0x00008800ff1c7b82 */ /* 0x000ee20000000a00 */
[----:B------:R-:W-:-:S07]  /*0090*/  ULDC.64 UR4, c[0x0][0x208] ;  /* 0x0000820000047ab9 */ /* 0x000fce0000000a00 */
[----:B------:R-:W4:Y:S01]  /*00a0*/  LDC.64 R22, c[0x0][0x218] ;  /* 0x00008600ff167b82 */ /* 0x000f220000000a00 */
[----:B-1----:R-:W-:-:S05]  /*00b0*/  IMAD.SHL.U32 R0, R0, 0x4, RZ ;  /* 0x0000000400007824 */ /* 0x002fca00078e00ff */
[----:B------:R-:W-:-:S05]  /*00c0*/  LOP3.LUT R0, R0, 0x1fc, RZ, 0xc0, !PT ;  /* 0x000001fc00007812 */ /* 0x000fca00078ec0ff */
[----:B--2---:R-:W-:-:S04]  /*00d0*/  IMAD R27, R27, 0x400, R0 ;  /* 0x000004001b1b7824 */ /* 0x004fc800078e0200 */
[----:B------:R-:W-:Y:S01]  /*00e0*/  IMAD.HI R0, R27, -0x4de9bd37, R26 ;  /* 0xb21642c91b007827 */ /* 0x000fe200078e021a */
[----:B------:R-:W-:-:S03]  /*00f0*/  IADD3 R3, R27, 0x1, RZ ;  /* 0x000000011b037810 */ /* 0x000fc60007ffe0ff */
[----:B------:R-:W-:Y:S02]  /*0100*/  VIADD R5, R27, 0x2 ;  /* 0x000000021b057836 */ /* 0x000fe40000000000 */
[----:B------:R-:W-:-:S04]  /*0110*/  IMAD.HI R10, R3, -0x4de9bd37, R2 ;  /* 0xb21642c9030a7827 */ /* 0x000fc800078e0202 */
[C---:B------:R-:W-:Y:S02]  /*0120*/  VIADD R3, R27.reuse, 0x3 ;  /* 0x000000031b037836 */ /* 0x040fe40000000000 */
[----:B------:R-:W-:Y:S02]  /*0130*/  VIADD R7, R27, 0x201 ;  /* 0x000002011b077836 */ /* 0x000fe40000000000 */
[----:B------:R-:W-:Y:S01]  /*0140*/  IMAD.HI R11, R3, -0x4de9bd37, R2 ;  /* 0xb21642c9030b7827 */ /* 0x000fe200078e0202 */
[----:B------:R-:W-:-:S03]  /*0150*/  SHF.R.U32.HI R3, RZ, 0x1f, R0 ;  /* 0x0000001fff037819 */ /* 0x000fc60000011600 */
[----:B------:R-:W-:Y:S01]  /*0160*/  IMAD.HI R25, R5, -0x4de9bd37, R4 ;  /* 0xb21642c905197827 */ /* 0x000fe200078e0204 */
[----:B------:R-:W-:Y:S02]  /*0170*/  IADD3 R5, R27, 0x200, RZ ;  /* 0x000002001b057810 */ /* 0x000fe40007ffe0ff */
[----:B------:R-:W-:Y:S01]  /*0180*/  LEA.HI.SX32 R3, R0, R3, 0x1c ;  /* 0x0000000300037211 */ /* 0x000fe200078fe2ff */
[----:B------:R-:W-:Y:S01]  /*0190*/  IMAD.HI R2, R7, -0x4de9bd37, R6 ;  /* 0xb21642c907027827 */ /* 0x000fe200078e0206 */
[----:B------:R-:W-:Y:S02]  /*01a0*/  SHF.R.U32.HI R7, RZ, 0x1f, R10 ;  /* 0x0000001fff077819 */ /* 0x000fe4000001160a */
[----:B------:R-:W-:Y:S01]  /*01b0*/  SHF.R.U32.HI R6, RZ, 0x1f, R11 ;  /* 0x0000001fff067819 */ /* 0x000fe2000001160b */
[----:B------:R-:W-:Y:S01]  /*01c0*/  IMAD.HI R15, R5, -0x4de9bd37, R4 ;  /* 0xb21642c9050f7827 */ /* 0x000fe200078e0204 */
[----:B------:R-:W-:Y:S02]  /*01d0*/  LEA.HI.SX32 R0, R10, R7, 0x1c ;  /* 0x000000070a007211 */ /* 0x000fe400078fe2ff */
[----:B------:R-:W-:Y:S01]  /*01e0*/  SHF.R.S32.HI R10, RZ, 0x1f, R3 ;  /* 0x0000001fff0a7819 */ /* 0x000fe20000011403 */
[----:B------:R-:W-:-:S02]  /*01f0*/  VIADD R5, R27, 0x203 ;  /* 0x000002031b057836 */ /* 0x000fc40000000000 */
[----:B------:R-:W-:Y:S01]  /*0200*/  VIADD R9, R27, 0x202 ;  /* 0x000002021b097836 */ /* 0x000fe20000000000 */
[----:B------:R-:W-:Y:S01]  /*0210*/  LEA.HI R10, R10, R3, RZ, 0xa ;  /* 0x000000030a0a7211 */ /* 0x000fe200078f50ff */
[----:B------:R-:W-:Y:S01]  /*0220*/  IMAD.HI R13, R5, -0x4de9bd37, R4 ;  /* 0xb21642c9050d7827 */ /* 0x000fe200078e0204 */
[----:B------:R-:W-:Y:S02]  /*0230*/  SHF.R.U32.HI R4, RZ, 0x1f, R25 ;  /* 0x0000001fff047819 */ /* 0x000fe40000011619 */
[----:B------:R-:W-:Y:S01]  /*0240*/  LOP3.LUT R10, R10, 0xfffffc00, RZ, 0xc0, !PT ;  /* 0xfffffc000a0a7812 */ /* 0x000fe200078ec0ff */
[----:B------:R-:W-:Y:S01]  /*0250*/  IMAD.HI R12, R9, -0x4de9bd37, R8 ;  /* 0xb21642c9090c7827 */ /* 0x000fe200078e0208 */
[----:B------:R-:W-:Y:S02]  /*0260*/  SHF.R.U32.HI R5, RZ, 0x1f, R2 ;  /* 0x0000001fff057819 */ /* 0x000fe40000011602 */
[----:B------:R-:W-:Y:S01]  /*0270*/  LEA.HI.SX32 R25, R25, R4, 0x1c ;  /* 0x0000000419197211 */ /* 0x000fe200078fe2ff */
[----:B------:R-:W-:Y:S01]  /*0280*/  IMAD.IADD R7, R3, 0x1, -R10 ;  /* 0x0000000103077824 */ /* 0x000fe200078e0a0a */
[----:B------:R-:W-:-:S02]  /*0290*/  SHF.R.U32.HI R8, RZ, 0x1f, R15 ;  /* 0x0000001fff087819 */ /* 0x000fc4000001160f */
[----:B------:R-:W-:Y:S02]  /*02a0*/  LEA.HI.SX32 R5, R2, R5, 0x1c ;  /* 0x0000000502057211 */ /* 0x000fe400078fe2ff */
[----:B------:R-:W-:Y:S02]  /*02b0*/  LEA.HI.SX32 R9, R11, R6, 0x1c ;  /* 0x000000060b097211 */ /* 0x000fe400078fe2ff */
[----:B------:R-:W-:Y:S02]  /*02c0*/  SHF.R.U32.HI R4, RZ, 0x1f, R13 ;  /* 0x0000001fff047819 */ /* 0x000fe4000001160d */
[----:B------:R-:W-:Y:S02]  /*02d0*/  SHF.R.S32.HI R3, RZ, 0x1f, R0 ;  /* 0x0000001fff037819 */ /* 0x000fe40000011400 */
[----:B------:R-:W-:Y:S02]  /*02e0*/  SHF.R.S32.HI R2, RZ, 0x1f, R25 ;  /* 0x0000001fff027819 */ /* 0x000fe40000011419 */
[----:B------:R-:W-:-:S02]  /*02f0*/  LEA.HI.SX32 R15, R15, R8, 0x1c ;  /* 0x000000080f0f7211 */ /* 0x000fc400078fe2ff */
[----:B------:R-:W-:Y:S02]  /*0300*/  LEA.HI.SX32 R13, R13, R4, 0x1c ;  /* 0x000000040d0d7211 */ /* 0x000fe400078fe2ff */
[----:B------:R-:W-:Y:S02]  /*0310*/  SHF.R.S32.HI R8, RZ, 0x1f, R9 ;  /* 0x0000001fff087819 */ /* 0x000fe40000011409 */
[----:B------:R-:W-:Y:S02]  /*0320*/  LEA.HI R4, R3, R0, RZ, 0xa ;  /* 0x0000000003047211 */ /* 0x000fe400078f50ff */
[----:B------:R-:W-:Y:S02]  /*0330*/  LEA.HI R6, R2, R25, RZ, 0xa ;  /* 0x0000001902067211 */ /* 0x000fe400078f50ff */
[----:B------:R-:W1:Y:S01]  /*0340*/  LDC.64 R2, c[0x0][0x210] ;  /* 0x00008400ff027b82 */ /* 0x000e620000000a00 */
[----:B------:R-:W-:Y:S02]  /*0350*/  SHF.R.U32.HI R11, RZ, 0x1f, R12 ;  /* 0x0000001fff0b7819 */ /* 0x000fe4000001160c */
[----:B------:R-:W-:-:S02]  /*0360*/  LEA.HI R8, R8, R9, RZ, 0xa ;  /* 0x0000000908087211 */ /* 0x000fc400078f50ff */
[----:B------:R-:W-:Y:S02]  /*0370*/  LOP3.LUT R21, R4, 0xfffffc00, RZ, 0xc0, !PT ;  /* 0xfffffc0004157812 */ /* 0x000fe400078ec0ff */
[----:B------:R-:W-:Y:S02]  /*0380*/  LOP3.LUT R6, R6, 0xfffffc00, RZ, 0xc0, !PT ;  /* 0xfffffc0006067812 */ /* 0x000fe400078ec0ff */
[----:B------:R-:W-:Y:S02]  /*0390*/  SHF.R.S32.HI R4, RZ, 0x1f, R15 ;  /* 0x0000001fff047819 */ /* 0x000fe4000001140f */
[----:B------:R-:W-:Y:S01]  /*03a0*/  LEA.HI.SX32 R11, R12, R11, 0x1c ;  /* 0x0000000b0c0b7211 */ /* 0x000fe200078fe2ff */
[----:B------:R-:W-:Y:S01]  /*03b0*/  IMAD.IADD R25, R25, 0x1, -R6 ;  /* 0x0000000119197824 */ /* 0x000fe200078e0a06 */
[----:B------:R-:W-:Y:S02]  /*03c0*/  LOP3.LUT R8, R8, 0xfffffc00, RZ, 0xc0, !PT ;  /* 0xfffffc0008087812 */ /* 0x000fe400078ec0ff */
[----:B------:R-:W-:-:S02]  /*03d0*/  LEA.HI R4, R4, R15, RZ, 0xa ;  /* 0x0000000f04047211 */ /* 0x000fc400078f50ff */
[----:B------:R-:W-:Y:S02]  /*03e0*/  IADD3 R21, R0, -R21, RZ ;  /* 0x8000001500157210 */ /* 0x000fe40007ffe0ff */
[----:B------:R-:W-:Y:S02]  /*03f0*/  IADD3 R9, R9, -R8, RZ ;  /* 0x8000000809097210 */ /* 0x000fe40007ffe0ff */
[----:B------:R-:W-:Y:S02]  /*0400*/  SHF.R.S32.HI R0, RZ, 0x1f, R5 ;  /* 0x0000001fff007819 */ /* 0x000fe40000011405 */
[----:B------:R-:W-:Y:S02]  /*0410*/  SHF.R.S32.HI R6, RZ, 0x1f, R11 ;  /* 0x0000001fff067819 */ /* 0x000fe4000001140b */
[----:B------:R-:W-:Y:S02]  /*0420*/  SHF.R.S32.HI R8, RZ, 0x1f, R13 ;  /* 0x0000001fff087819 */ /* 0x000fe4000001140d */
[----:B------:R-:W-:-:S02]  /*0430*/  LOP3.LUT R4, R4, 0xfffffc00, RZ, 0xc0, !PT ;  /* 0xfffffc0004047812 */ /* 0x000fc400078ec0ff */
[----:B------:R-:W-:Y:S02]  /*0440*/  LEA.HI R0, R0, R5, RZ, 0xa ;  /* 0x0000000500007211 */ /* 0x000fe400078f50ff */
[----:B------:R-:W-:Y:S01]  /*0450*/  LEA.HI R6, R6, R11, RZ, 0xa ;  /* 0x0000000b06067211 */ /* 0x000fe200078f50ff */
[----:B------:R-:W-:Y:S01]  /*0460*/  IMAD.IADD R15, R15, 0x1, -R4 ;  /* 0x000000010f0f7824 */ /* 0x000fe200078e0a04 */
[----:B------:R-:W-:Y:S02]  /*0470*/  LEA.HI R8, R8, R13, RZ, 0xa ;  /* 0x0000000d08087211 */ /* 0x000fe400078f50ff */
[----:B------:R-:W-:Y:S02]  /*0480*/  LOP3.LUT R0, R0, 0xfffffc00, RZ, 0xc0, !PT ;  /* 0xfffffc0000007812 */ /* 0x000fe400078ec0ff */
[----:B------:R-:W-:Y:S01]  /*0490*/  LOP3.LUT R4, R6, 0xfffffc00, RZ, 0xc0, !PT ;  /* 0xfffffc0006047812 */ /* 0x000fe200078ec0ff */
[----:B---3--:R-:W-:Y:S01]  /*04a0*/  IMAD.WIDE R6, R7, 0x4, R28 ;  /* 0x0000000407067825 */ /* 0x008fe200078e021c */
[----:B------:R-:W-:-:S02]  /*04b0*/  LOP3.LUT R8, R8, 0xfffffc00, RZ, 0xc0, !PT ;  /* 0xfffffc0008087812 */ /* 0x000fc400078ec0ff */
[----:B------:R-:W-:Y:S01]  /*04c0*/  IADD3 R5, R5, -R0, RZ ;  /* 0x8000000005057210 */ /* 0x000fe20007ffe0ff */
[----:B------:R-:W-:Y:S01]  /*04d0*/  IMAD.IADD R11, R11, 0x1, -R4 ;  /* 0x000000010b0b7824 */ /* 0x000fe200078e0a04 */
[----:B------:R-:W-:Y:S01]  /*04e0*/  IADD3 R13, R13, -R8, RZ ;  /* 0x800000080d0d7210 */ /* 0x000fe20007ffe0ff */
[C---:B----4-:R-:W-:Y:S01]  /*04f0*/  IMAD.WIDE R22, R27.reuse, 0x4, R22 ;  /* 0x000000041b167825 */ /* 0x050fe200078e0216 */
[----:B------:R-:W2:Y:S03]  /*0500*/  LDG.E.EL R7, desc[UR4][R6.64] ;  /* 0x0000000406077981 */ /* 0x000ea6000c2e1900 */
[----:B-1----:R-:W-:-:S04]  /*0510*/  IMAD.WIDE R26, R27, 0x4, R2 ;  /* 0x000000041b1a7825 */ /* 0x002fc800078e0202 */
[--C-:B------:R-:W-:Y:S01]  /*0520*/  IMAD.WIDE R20, R21, 0x4, R28.reuse ;  /* 0x0000000415147825 */ /* 0x100fe200078e021c */
[----:B------:R-:W2:Y:S03]  /*0530*/  LDG.E.128 R16, desc[UR4][R26.64] ;  /* 0x000000041a107981 */ /* 0x000ea6000c1e1d00 */
[--C-:B------:R-:W-:Y:S02]  /*0540*/  IMAD.WIDE R24, R25, 0x4, R28.reuse ;  /* 0x0000000419187825 */ /* 0x100fe400078e021c */
[----:B------:R-:W3:Y:S02]  /*0550*/  LDG.E.EL R20, desc[UR4][R20.64] ;  /* 0x0000000414147981 */ /* 0x000ee4000c2e1900 */
[--C-:B------:R-:W-:Y:S02]  /*0560*/  IMAD.WIDE R8, R9, 0x4, R28.reuse ;  /* 0x0000000409087825 */ /* 0x100fe400078e021c */
[----:B------:R-:W4:Y:S02]  /*0570*/  LDG.E.EL R25, desc[UR4][R24.64] ;  /* 0x0000000418197981 */ /* 0x000f24000c2e1900 */
[----:B------:R-:W-:-:S02]  /*0580*/  IMAD.WIDE R2, R15, 0x4, R28 ;  /* 0x000000040f027825 */ /* 0x000fc400078e021c */
[----:B------:R-:W5:Y:S02]  /*0590*/  LDG.E.EL R8, desc[UR4][R8.64] ;  /* 0x0000000408087981 */ /* 0x000f64000c2e1900 */
[--C-:B------:R-:W-:Y:S02]  /*05a0*/  IMAD.WIDE R4, R5, 0x4, R28.reuse ;  /* 0x0000000405047825 */ /* 0x100fe400078e021c */
[----:B------:R-:W3:Y:S02]  /*05b0*/  LDG.E.EL R3, desc[UR4][R2.64] ;  /* 0x0000000402037981 */ /* 0x000ee4000c2e1900 */
[----:B------:R-:W-:-:S04]  /*05c0*/  IMAD.WIDE R10, R11, 0x4, R28 ;  /* 0x000000040b0a7825 */ /* 0x000fc800078e021c */
[----:B------:R-:W-:Y:S01]  /*05d0*/  IMAD.WIDE R28, R13, 0x4, R28 ;  /* 0x000000040d1c7825 */ /* 0x000fe200078e021c */
[----:B------:R-:W3:Y:S04]  /*05e0*/  LDG.E.EL R21, desc[UR4][R10.64] ;  /* 0x000000040a157981 */ /* 0x000ee8000c2e1900 */
[----:B------:R-:W3:Y:S04]  /*05f0*/  LDG.E.128 R12, desc[UR4][R22.64] ;  /* 0x00000004160c7981 */ /* 0x000ee8000c1e1d00 */
[----:B0-----:R-:W4:Y:S04]  /*0600*/  LDG.E.EL R2, desc[UR4][R4.64] ;  /* 0x0000000404027981 */ /* 0x001f28000c2e1900 */
[----:B------:R-:W4:Y:S01]  /*0610*/  LDG.E.EL R0, desc[UR4][R28.64] ;  /* 0x000000041c007981 */ /* 0x000f22000c2e1900 */
[----:B--2---:R-:W-:Y:S01]  /*0620*/  FSETP.GT.AND P0, PT, R7, -R16, PT ;  /* 0x800000100700720b */ /* 0x004fe20003f04000 */
[----:B------:R-:W-:Y:S01]  /*0630*/  FADD R16, R16, R7 ;  /* 0x0000000710107221 */ /* 0x000fe20000000000 */
[----:B-----5:R-:W-:Y:S01]  /*0640*/  FSETP.GT.AND P3, PT, R8, -R19, PT ;  /* 0x800000130800720b */ /* 0x020fe20003f64000 */
[----:B------:R-:W-:Y:S01]  /*0650*/  FADD R19, R19, R8 ;  /* 0x0000000813137221 */ /* 0x000fe20000000000 */
[C---:B---3--:R-:W-:Y:S01]  /*0660*/  FSETP.GT.AND P1, PT, R7.reuse, -R12, PT ;  /* 0x8000000c0700720b */ /* 0x048fe20003f24000 */
[----:B------:R-:W-:-:S02]  /*0670*/  FADD R12, R7, R12 ;  /* 0x0000000c070c7221 */ /* 0x000fc40000000000 */
[----:B------:R-:W2:Y:S01]  /*0680*/  LDG.E.128 R4, desc[UR4][R22.64+0x800] ;  /* 0x0008000416047981 */ /* 0x000ea2000c1e1d00 */
[C---:B------:R-:W-:Y:S01]  /*0690*/  FSETP.GT.AND P2, PT, R8.reuse, -R15, PT ;  /* 0x8000000f0800720b */ /* 0x040fe20003f44000 */
[----:B------:R-:W-:Y:S02]  /*06a0*/  FADD R15, R8, R15 ;  /* 0x0000000f080f7221 */ /* 0x000fe40000000000 */
[----:B------:R-:W3:Y:S01]  /*06b0*/  LDG.E.128 R8, desc[UR4][R26.64+0x800] ;  /* 0x000800041a087981 */ /* 0x000ee2000c1e1d00 */
[----:B----4-:R-:W-:-:S03]  /*06c0*/  FSETP.GT.AND P4, PT, R25, -R14, PT ;  /* 0x8000000e1900720b */ /* 0x010fc60003f84000 */
[----:B------:R-:W-:Y:S01]  /*06d0*/  @!P3 FMUL R19, R19, 0.10000000149011611938 ;  /* 0x3dcccccd1313b820 */ /* 0x000fe20000400000 */
[----:B------:R-:W-:Y:S02]  /*06e0*/  FSETP.GT.AND P5, PT, R25, -R18, PT ;  /* 0x800000121900720b */ /* 0x000fe40003fa4000 */
[----:B------:R-:W-:-:S03]  /*06f0*/  FSETP.GT.AND P6, PT, R20, -R13, PT ;  /* 0x8000000d1400720b */ /* 0x000fc60003fc4000 */
[----:B------:R-:W-:Y:S01]  /*0700*/  @!P2 FMUL R15, R15, 0.10000000149011611938 ;  /* 0x3dcccccd0f0fa820 */ /* 0x000fe20000400000 */
[----:B------:R-:W-:Y:S01]  /*0710*/  FSETP.GT.AND P2, PT, R20, -R17, PT ;  /* 0x800000111400720b */ /* 0x000fe20003f44000 */
[----:B------:R-:W-:Y:S01]  /*0720*/  FADD R14, R25, R14 ;  /* 0x0000000e190e7221 */ /* 0x000fe20000000000 */
[----:B------:R-:W-:Y:S01]  /*0730*/  FADD R17, R17, R20 ;  /* 0x0000001411117221 */ /* 0x000fe20000000000 */
[----:B------:R-:W-:Y:S01]  /*0740*/  FADD R18, R18, R25 ;  /* 0x0000001912127221 */ /* 0x000fe20000000000 */
[----:B------:R-:W-:Y:S01]  /*0750*/  FADD R13, R20, R13 ;  /* 0x0000000d140d7221 */ /* 0x000fe20000000000 */
[----:B------:R-:W-:Y:S01]  /*0760*/  @!P4 FMUL R14, R14, 0.10000000149011611938 ;  /* 0x3dcccccd0e0ec820 */ /* 0x000fe20000400000 */
[----:B------:R-:W-:Y:S01]  /*0770*/  @!P1 FMUL R12, R12, 0.10000000149011611938 ;  /* 0x3dcccccd0c0c9820 */ /* 0x000fe20000400000 */
[----:B------:R-:W-:Y:S01]  /*0780*/  @!P0 FMUL R16, R16, 0.10000000149011611938 ;  /* 0x3dcccccd10108820 */ /* 0x000fe20000400000 */
[----:B------:R-:W-:Y:S01]  /*0790*/  @!P5 FMUL R18, R18, 0.10000000149011611938 ;  /* 0x3dcccccd1212d820 */ /* 0x000fe20000400000 */
[----:B------:R-:W-:-:S04]  /*07a0*/  @!P6 FMUL R13, R13, 0.10000000149011611938 ;  /* 0x3dcccccd0d0de820 */ /* 0x000fc80000400000 */
[----:B------:R-:W-:-:S05]  /*07b0*/  @!P2 FMUL R17, R17, 0.10000000149011611938 ;  /* 0x3dcccccd1111a820 */ /* 0x000fca0000400000 */
[----:B------:R-:W-:Y:S01]  /*07c0*/  STG.E.128 desc[UR4][R26.64], R16 ;  /* 0x000000101a007986 */ /* 0x000fe2000c101d04 */
[C---:B--2---:R-:W-:Y:S01]  /*07d0*/  FSETP.GT.AND P3, PT, R21.reuse, -R6, PT ;  /* 0x800000061500720b */ /* 0x044fe20003f64000 */
[C---:B------:R-:W-:Y:S01]  /*07e0*/  FADD R6, R21.reuse, R6 ;  /* 0x0000000615067221 */ /* 0x040fe20000000000 */
[C---:B------:R-:W-:Y:S02]  /*07f0*/  FSETP.GT.AND P5, PT, R2.reuse, -R5, PT ;  /* 0x800000050200720b */ /* 0x040fe40003fa4000 */
[----:B---3--:R-:W-:Y:S02]  /*0800*/  FSETP.GT.AND P4, PT, R21, -R10, PT ;  /* 0x8000000a1500720b */ /* 0x008fe40003f84000 */
[----:B------:R-:W-:Y:S02]  /*0810*/  FSETP.GT.AND P2, PT, R2, -R9, PT ;  /* 0x800000090200720b */ /* 0x000fe40003f44000 */
[----:B------:R-:W-:Y:S02]  /*0820*/  FSETP.GT.AND P1, PT, R3, -R8, PT ;  /* 0x800000080300720b */ /* 0x000fe40003f24000 */
[----:B------:R-:W-:-:S02]  /*0830*/  FSETP.GT.AND P0, PT, R0, -R11, PT ;  /* 0x8000000b0000720b */ /* 0x000fc40003f04000 */
[----:B------:R-:W-:Y:S01]  /*0840*/  FSETP.GT.AND P6, PT, R3, -R4, PT ;  /* 0x800000040300720b */ /* 0x000fe20003fc4000 */
[----:B------:R-:W-:Y:S01]  /*0850*/  @!P3 FMUL R6, R6, 0.10000000149011611938 ;  /* 0x3dcccccd0606b820 */ /* 0x000fe20000400000 */
[----:B------:R-:W-:Y:S01]  /*0860*/  FSETP.GT.AND P3, PT, R0, -R7, PT ;  /* 0x800000070000720b */ /* 0x000fe20003f64000 */
[----:B------:R-:W-:Y:S01]  /*0870*/  FADD R10, R10, R21 ;  /* 0x000000150a0a7221 */ /* 0x000fe20000000000 */
[----:B------:R-:W-:Y:S01]  /*0880*/  FADD R9, R9, R2 ;  /* 0x0000000209097221 */ /* 0x000fe20000000000 */
[----:B------:R-:W-:Y:S01]  /*0890*/  FADD R8, R8, R3 ;  /* 0x0000000308087221 */ /* 0x000fe20000000000 */
        /* <DEDUP_REMOVED lines=8> */
[----:B------:R-:W-:Y:S01]  /*0920*/  @!P5 FMUL R5, R5, 0.10000000149011611938 ;  /* 0x3dcccccd0505d820 */ /* 0x000fe20000400000 */
[----:B------:R-:W-:Y:S01]  /*0930*/  @!P6 FMUL R4, R4, 0.10000000149011611938 ;  /* 0x3dcccccd0404e820 */ /* 0x000fe20000400000 */
[----:B------:R-:W-:-:S02]  /*0940*/  @!P3 FMUL R7, R7, 0.10000000149011611938 ;  /* 0x3dcccccd0707b820 */ /* 0x000fc40000400000 */
[----:B------:R-:W-:Y:S04]  /*0950*/  STG.E.128 desc[UR4][R26.64+0x800], R8 ;  /* 0x000800081a007986 */ /* 0x000fe8000c101d04 */
[----:B------:R-:W-:Y:S04]  /*0960*/  STG.E.128 desc[UR4][R22.64], R12 ;  /* 0x0000000c16007986 */ /* 0x000fe8000c101d04 */
[----:B------:R-:W-:Y:S01]  /*0970*/  STG.E.128 desc[UR4][R22.64+0x800], R4 ;  /* 0x0008000416007986 */ /* 0x000fe2000c101d04 */
[----:B------:R-:W-:Y:S05]  /*0980*/  EXIT ;  /* 0x000000000000794d */ /* 0x000fea0003800000 */
.L_x_0:
[----:B------:R-:W-:-:S00]  /*0990*/  BRA `(.L_x_0) ;  /* 0xfffffffc00fc7947 */ /* 0x000fc0000383ffff */
[----:B------:R-:W-:-:S00]  /*09a0*/  NOP ;  /* 0x0000000000007918 */ /* 0x000fc00000000000 */
        /* <DEDUP_REMOVED lines=13> */
.L_x_1:


//--------------------- .nv.constant0.triton_poi_fused_convolution_leaky_relu_53 --------------------------
	.section	.nv.constant0.triton_poi_fused_convolution_leaky_relu_53,"a",@progbits
	.sectionflags	@""
	.align	4
.nv.constant0.triton_poi_fused_convolution_leaky_relu_53:
	.zero		556
